	.headerflags	@"EF_CUDA_TEXMODE_UNIFIED EF_CUDA_64BIT_ADDRESS EF_CUDA_ACCELERATORS EF_CUDA_SM90 EF_CUDA_VIRTUAL_SM(EF_CUDA_SM90)"
	.elftype	@"ET_EXEC"


//--------------------- .nv.info                  --------------------------
	.section	.nv.info,"",@"SHT_CUDA_INFO"
	.align	4


	//----- nvinfo : EIATTR_REGCOUNT
	.align		4
        /*0000*/ 	.byte	0x04, 0x2f
        /*0002*/ 	.short	(.L_3 - .L_2)
	.align		4
.L_2:
        /*0004*/ 	.word	index@(triton_poi_fused__native_batch_norm_legit_no_training_add_constant_pad_nd_18)
        /*0008*/ 	.word	0x00000015


	//----- nvinfo : EIATTR_MIN_STACK_SIZE
	.align		4
.L_3:
        /*000c*/ 	.byte	0x04, 0x12
        /*000e*/ 	.short	(.L_5 - .L_4)
	.align		4
.L_4:
        /*0010*/ 	.word	index@(triton_poi_fused__native_batch_norm_legit_no_training_add_constant_pad_nd_18)
        /*0014*/ 	.word	0x00000000


	//----- nvinfo : EIATTR_FRAME_SIZE
	.align		4
.L_5:
        /*0018*/ 	.byte	0x04, 0x11
        /*001a*/ 	.short	(.L_7 - .L_6)
	.align		4
.L_6:
        /*001c*/ 	.word	index@(triton_poi_fused__native_batch_norm_legit_no_training_add_constant_pad_nd_18)
        /*0020*/ 	.word	0x00000000


	//----- nvinfo : EIATTR_MIN_STACK_SIZE
	.align		4
.L_7:
        /*0024*/ 	.byte	0x04, 0x12
        /*0026*/ 	.short	(.L_9 - .L_8)
	.align		4
.L_8:
        /*0028*/ 	.word	index@(triton_poi_fused__native_batch_norm_legit_no_training_add_constant_pad_nd_18)
        /*002c*/ 	.word	0x00000000
.L_9:


//--------------------- .nv.info.triton_poi_fused__native_batch_norm_legit_no_training_add_constant_pad_nd_18 --------------------------
	.section	.nv.info.triton_poi_fused__native_batch_norm_legit_no_training_add_constant_pad_nd_18,"",@"SHT_CUDA_INFO"
	.sectionflags	@""
	.align	4


	//----- nvinfo : EIATTR_CUDA_API_VERSION
	.align		4
        /*0000*/ 	.byte	0x04, 0x37
        /*0002*/ 	.short	(.L_11 - .L_10)
.L_10:
        /*0004*/ 	.word	0x0000007c


	//----- nvinfo : EIATTR_KPARAM_INFO
	.align		4
.L_11:
        /*0008*/ 	.byte	0x04, 0x17
        /*000a*/ 	.short	(.L_13 - .L_12)
.L_12:
        /*000c*/ 	.word	0x00000000
        /*0010*/ 	.short	0x0007
        /*0012*/ 	.short	0x0038
        /*0014*/ 	.byte	0x00, 0xf0, 0x11, 0x00


	//----- nvinfo : EIATTR_KPARAM_INFO
	.align		4
.L_13:
        /*0018*/ 	.byte	0x04, 0x17
        /*001a*/ 	.short	(.L_15 - .L_14)
.L_14:
        /*001c*/ 	.word	0x00000000
        /*0020*/ 	.short	0x0006
        /*0022*/ 	.short	0x0030
        /*0024*/ 	.byte	0x00, 0xf4, 0x21, 0x00


	//----- nvinfo : EIATTR_KPARAM_INFO
	.align		4
.L_15:
        /*0028*/ 	.byte	0x04, 0x17
        /*002a*/ 	.short	(.L_17 - .L_16)
.L_16:
        /*002c*/ 	.word	0x00000000
        /*0030*/ 	.short	0x0005
        /*0032*/ 	.short	0x0028
        /*0034*/ 	.byte	0x00, 0xf4, 0x21, 0x00


	//----- nvinfo : EIATTR_KPARAM_INFO
	.align		4
.L_17:
        /*0038*/ 	.byte	0x04, 0x17
        /*003a*/ 	.short	(.L_19 - .L_18)
.L_18:
        /*003c*/ 	.word	0x00000000
        /*0040*/ 	.short	0x0004
        /*0042*/ 	.short	0x0020
        /*0044*/ 	.byte	0x00, 0xf4, 0x21, 0x00


	//----- nvinfo : EIATTR_KPARAM_INFO
	.align		4
.L_19:
        /*0048*/ 	.byte	0x04, 0x17
        /*004a*/ 	.short	(.L_21 - .L_20)
.L_20:
        /*004c*/ 	.word	0x00000000
        /*0050*/ 	.short	0x0003
        /*0052*/ 	.short	0x0018
        /*0054*/ 	.byte	0x00, 0xf4, 0x21, 0x00


	//----- nvinfo : EIATTR_KPARAM_INFO
	.align		4
.L_21:
        /*0058*/ 	.byte	0x04, 0x17
        /*005a*/ 	.short	(.L_23 - .L_22)
.L_22:
        /*005c*/ 	.word	0x00000000
        /*0060*/ 	.short	0x0002
        /*0062*/ 	.short	0x0010
        /*0064*/ 	.byte	0x00, 0xf4, 0x21, 0x00


	//----- nvinfo : EIATTR_KPARAM_INFO
	.align		4
.L_23:
        /*0068*/ 	.byte	0x04, 0x17
        /*006a*/ 	.short	(.L_25 - .L_24)
.L_24:
        /*006c*/ 	.word	0x00000000
        /*0070*/ 	.short	0x0001
        /*0072*/ 	.short	0x0008
        /*0074*/ 	.byte	0x00, 0xf4, 0x21, 0x00


	//----- nvinfo : EIATTR_KPARAM_INFO
	.align		4
.L_25:
        /*0078*/ 	.byte	0x04, 0x17
        /*007a*/ 	.short	(.L_27 - .L_26)
.L_26:
        /*007c*/ 	.word	0x00000000
        /*0080*/ 	.short	0x0000
        /*0082*/ 	.short	0x0000
        /*0084*/ 	.byte	0x00, 0xf4, 0x21, 0x00


	//----- nvinfo : EIATTR_SPARSE_MMA_MASK
	.align		4
.L_27:
        /*0088*/ 	.byte	0x03, 0x50
        /*008a*/ 	.short	0x0000


	//----- nvinfo : EIATTR_MAXREG_COUNT
	.align		4
        /*008c*/ 	.byte	0x03, 0x1b
        /*008e*/ 	.short	0x00ff


	//----- nvinfo : EIATTR_EXIT_INSTR_OFFSETS
	.align		4
        /*0090*/ 	.byte	0x04, 0x1c
        /*0092*/ 	.short	(.L_29 - .L_28)


	//   ....[0]....
.L_28:
        /*0094*/ 	.word	0x000005b0


	//   ....[1]....
        /*0098*/ 	.word	0x000005d0


	//----- nvinfo : EIATTR_REQNTID
	.align		4
.L_29:
        /*009c*/ 	.byte	0x04, 0x10
        /*009e*/ 	.short	(.L_31 - .L_30)
.L_30:
        /*00a0*/ 	.word	0x00000080
        /*00a4*/ 	.word	0x00000001
        /*00a8*/ 	.word	0x00000001


	//----- nvinfo : EIATTR_CBANK_PARAM_SIZE
	.align		4
.L_31:
        /*00ac*/ 	.byte	0x03, 0x19
        /*00ae*/ 	.short	0x003c


	//----- nvinfo : EIATTR_PARAM_CBANK
	.align		4
        /*00b0*/ 	.byte	0x04, 0x0a
        /*00b2*/ 	.short	(.L_33 - .L_32)
	.align		4
.L_32:
        /*00b4*/ 	.word	index@(.nv.constant0.triton_poi_fused__native_batch_norm_legit_no_training_add_constant_pad_nd_18)
        /*00b8*/ 	.short	0x0210
        /*00ba*/ 	.short	0x003c


	//----- nvinfo : EIATTR_SW_WAR
	.align		4
.L_33:
        /*00bc*/ 	.byte	0x04, 0x36
        /*00be*/ 	.short	(.L_35 - .L_34)
.L_34:
        /*00c0*/ 	.word	0x00000008
.L_35:


//--------------------- .nv.callgraph             --------------------------
	.section	.nv.callgraph,"",@"SHT_CUDA_CALLGRAPH"
	.align	4
	.sectionentsize	8
	.align		4
        /*0000*/ 	.word	0x00000000
	.align		4
        /*0004*/ 	.word	0xffffffff
	.align		4
        /*0008*/ 	.word	0x00000000
	.align		4
        /*000c*/ 	.word	0xfffffffe
	.align		4
        /*0010*/ 	.word	0x00000000
	.align		4
        /*0014*/ 	.word	0xfffffffd
	.align		4
        /*0018*/ 	.word	0x00000000
	.align		4
        /*001c*/ 	.word	0xfffffffc


//--------------------- .nv.constant4             --------------------------
	.section	.nv.constant4,"a",@progbits
	.align	8
	.align		8
.nv.constant4:
        /*0000*/ 	.dword	_$_str
	.align		8
        /*0008*/ 	.dword	_$_str_$_2


//--------------------- .text.triton_poi_fused__native_batch_norm_legit_no_training_add_constant_pad_nd_18 --------------------------
	.section	.text.triton_poi_fused__native_batch_norm_legit_no_training_add_constant_pad_nd_18,"ax",@progbits
	.align	128
        .global         triton_poi_fused__native_batch_norm_legit_no_training_add_constant_pad_nd_18
        .type           triton_poi_fused__native_batch_norm_legit_no_training_add_constant_pad_nd_18,@function
        .size           triton_poi_fused__native_batch_norm_legit_no_training_add_constant_pad_nd_18,(.L_x_1 - triton_poi_fused__native_batch_norm_legit_no_training_add_constant_pad_nd_18)
        .other          triton_poi_fused__native_batch_norm_legit_no_training_add_constant_pad_nd_18,@"STO_CUDA_ENTRY STV_DEFAULT"
triton_poi_fused__native_batch_norm_legit_no_training_add_constant_pad_nd_18:
.text.triton_poi_fused__native_batch_norm_legit_no_training_add_constant_pad_nd_18:
[----:B------:R-:W0:Y:S02]  /*0000*/  LDC R1, c[0x0][0x28] ;  /* 0x00000a00ff017b82 */ /* 0x000e240000000800 */
[----:B------:R-:W1:Y:S01]  /*0010*/  S2R R0, SR_TID.X ;  /* 0x0000000000007919 */ /* 0x000e620000002100 */
[----:B------:R-:W-:Y:S01]  /*0020*/  ULDC.64 UR4, c[0x0][0x208] ;  /* 0x0000820000047ab9 */ /* 0x000fe20000000a00 */
[----:B------:R-:W-:Y:S01]  /*0030*/  ULDC.64 UR6, c[0x0][0x218] ;  /* 0x0000860000067ab9 */ /* 0x000fe20000000a00 */
[----:B------:R-:W2:Y:S01]  /*0040*/  S2R R3, SR_CTAID.X ;  /* 0x0000000000037919 */ /* 0x000ea20000002500 */
[----:B-1----:R-:W-:Y:S02]  /*0050*/  LOP3.LUT R0, R0, 0x7f, RZ, 0xc0, !PT ;  /* 0x0000007f00007812 */ /* 0x002fe400078ec0ff */
[----:B--2---:R-:W-:-:S03]  /*0060*/  SHF.R.S32.HI R2, RZ, 0x18, R3 ;  /* 0x00000018ff027819 */ /* 0x004fc60000011403 */
[----:B------:R-:W-:Y:S01]  /*0070*/  IMAD R0, R3, 0x80, R0 ;  /* 0x0000008003007824 */ /* 0x000fe200078e0200 */
[----:B------:R-:W-:-:S03]  /*0080*/  SGXT R3, R2, 0x1 ;  /* 0x000000010203781a */ /* 0x000fc60000000200 */
[----:B------:R-:W-:Y:S01]  /*0090*/  IMAD.HI R2, R0, 0x66666667, RZ ;  /* 0x6666666700027827 */ /* 0x000fe200078e02ff */
[----:B------:R-:W-:-:S04]  /*00a0*/  LEA.HI R4, R3, R0, RZ, 0x5 ;  /* 0x0000000003047211 */ /* 0x000fc800078f28ff */
[----:B------:R-:W-:Y:S02]  /*00b0*/  SHF.R.U32.HI R3, RZ, 0x1f, R2 ;  /* 0x0000001fff037819 */ /* 0x000fe40000011602 */
[----:B------:R-:W-:Y:S02]  /*00c0*/  SHF.R.S32.HI R5, RZ, 0x5, R4 ;  /* 0x00000005ff057819 */ /* 0x000fe40000011404 */
[----:B------:R-:W-:-:S03]  /*00d0*/  LEA.HI.SX32 R9, R2, R3, 0x19 ;  /* 0x0000000302097211 */ /* 0x000fc600078fcaff */
[----:B------:R-:W-:-:S04]  /*00e0*/  IMAD.HI R3, R5, 0x66666667, RZ ;  /* 0x6666666705037827 */ /* 0x000fc800078e02ff */
[----:B------:R-:W-:Y:S01]  /*00f0*/  IMAD.HI R2, R9, 0x66666667, RZ ;  /* 0x6666666709027827 */ /* 0x000fe200078e02ff */
[----:B------:R-:W-:-:S04]  /*0100*/  SHF.R.U32.HI R6, RZ, 0x1f, R3 ;  /* 0x0000001fff067819 */ /* 0x000fc80000011603 */
[----:B------:R-:W-:Y:S02]  /*0110*/  LEA.HI.SX32 R6, R3, R6, 0x1e ;  /* 0x0000000603067211 */ /* 0x000fe400078ff2ff */
[----:B------:R-:W-:-:S03]  /*0120*/  SHF.R.U32.HI R3, RZ, 0x1f, R2 ;  /* 0x0000001fff037819 */ /* 0x000fc60000011602 */
[----:B------:R-:W-:Y:S01]  /*0130*/  IMAD R6, R6, 0xa, RZ ;  /* 0x0000000a06067824 */ /* 0x000fe200078e02ff */
[----:B------:R-:W-:Y:S02]  /*0140*/  LEA.HI.SX32 R2, R2, R3, 0x1e ;  /* 0x0000000302027211 */ /* 0x000fe400078ff2ff */
[----:B------:R-:W-:-:S03]  /*0150*/  LOP3.LUT R3, R4, 0xffffffe0, RZ, 0xc0, !PT ;  /* 0xffffffe004037812 */ /* 0x000fc600078ec0ff */
[----:B------:R-:W-:Y:S01]  /*0160*/  IMAD R11, R2, -0xa, R9 ;  /* 0xfffffff6020b7824 */ /* 0x000fe200078e0209 */
[----:B------:R-:W-:Y:S01]  /*0170*/  LOP3.LUT R2, RZ, R6, RZ, 0x33, !PT ;  /* 0x00000006ff027212 */ /* 0x000fe200078e33ff */
[----:B------:R-:W-:Y:S01]  /*0180*/  IMAD.IADD R3, R0, 0x1, -R3 ;  /* 0x0000000100037824 */ /* 0x000fe200078e0a03 */
[----:B------:R-:W1:Y:S03]  /*0190*/  LDC.64 R6, c[0x0][0x228] ;  /* 0x00008a00ff067b82 */ /* 0x000e660000000a00 */
[----:B------:R-:W-:Y:S02]  /*01a0*/  IMAD.IADD R5, R5, 0x1, R2 ;  /* 0x0000000105057824 */ /* 0x000fe400078e0202 */
[----:B------:R-:W-:-:S05]  /*01b0*/  VIADD R2, R11, 0xffffffff ;  /* 0xffffffff0b027836 */ /* 0x000fca0000000000 */
[----:B------:R-:W-:-:S04]  /*01c0*/  LOP3.LUT R2, R2, R5, RZ, 0xfc, !PT ;  /* 0x0000000502027212 */ /* 0x000fc800078efcff */
[----:B------:R-:W-:Y:S01]  /*01d0*/  ISETP.GE.U32.AND P0, PT, R2, 0x8, PT ;  /* 0x000000080200780c */ /* 0x000fe20003f06070 */
[----:B------:R-:W-:-:S03]  /*01e0*/  IMAD.MOV.U32 R2, RZ, RZ, RZ ;  /* 0x000000ffff027224 */ /* 0x000fc600078e00ff */
[----:B------:R-:W-:Y:S01]  /*01f0*/  ISETP.LT.AND P1, PT, R0, 0x3200, !P0 ;  /* 0x000032000000780c */ /* 0x000fe20004721270 */
[----:B-1----:R-:W-:-:S12]  /*0200*/  IMAD.WIDE R6, R3, 0x4, R6 ;  /* 0x0000000403067825 */ /* 0x002fd800078e0206 */
[----:B------:R1:W2:Y:S01]  /*0210*/  @P1 LDG.E.EL R2, desc[UR4][R6.64] ;  /* 0x0000000406021981 */ /* 0x0002a2000c2e1900 */
[----:B------:R-:W-:-:S04]  /*0220*/  IMAD.HI R4, R0, 0x51eb851f, RZ ;  /* 0x51eb851f00047827 */ /* 0x000fc800078e02ff */
[----:B------:R-:W-:Y:S01]  /*0230*/  IMAD R10, R9, -0x140, R0 ;  /* 0xfffffec0090a7824 */ /* 0x000fe200078e0200 */
[----:B------:R-:W-:Y:S01]  /*0240*/  SHF.R.U32.HI R5, RZ, 0x1f, R4 ;  /* 0x0000001fff057819 */ /* 0x000fe20000011604 */
[----:B------:R-:W-:-:S03]  /*0250*/  IMAD.SHL.U32 R11, R11, 0x100, RZ ;  /* 0x000001000b0b7824 */ /* 0x000fc600078e00ff */
[----:B------:R-:W-:Y:S02]  /*0260*/  LEA.HI R8, R4, R5, RZ, 0x16 ;  /* 0x0000000504087211 */ /* 0x000fe400078fb0ff */
[----:B------:R-:W3:Y:S01]  /*0270*/  LDC.64 R4, c[0x0][0x220] ;  /* 0x00008800ff047b82 */ /* 0x000ee20000000a00 */
[----:B-1----:R-:W-:Y:S02]  /*0280*/  SHF.R.S32.HI R7, RZ, 0x1f, R10 ;  /* 0x0000001fff077819 */ /* 0x002fe4000001140a */
[----:B------:R-:W-:Y:S01]  /*0290*/  IMAD.SHL.U32 R12, R8, 0x800, RZ ;  /* 0x00000800080c7824 */ /* 0x000fe200078e00ff */
[----:B------:R-:W-:-:S04]  /*02a0*/  SHF.R.S32.HI R6, RZ, 0x1f, R11 ;  /* 0x0000001fff067819 */ /* 0x000fc8000001140b */
[--C-:B------:R-:W-:Y:S01]  /*02b0*/  SHF.R.S32.HI R13, RZ, 0x1f, R12.reuse ;  /* 0x0000001fff0d7819 */ /* 0x100fe2000001140c */
[----:B------:R-:W1:Y:S01]  /*02c0*/  LDC.64 R8, c[0x0][0x230] ;  /* 0x00008c00ff087b82 */ /* 0x000e620000000a00 */
[----:B------:R-:W-:-:S04]  /*02d0*/  IADD3 R12, P2, P3, R11, R10, R12 ;  /* 0x0000000a0b0c7210 */ /* 0x000fc80007b5e00c */
[----:B------:R-:W-:Y:S01]  /*02e0*/  IADD3.X R7, R6, R7, R13, P2, P3 ;  /* 0x0000000706077210 */ /* 0x000fe200017e640d */
[C---:B------:R-:W-:Y:S02]  /*02f0*/  IMAD.SHL.U32 R14, R12.reuse, 0x4, RZ ;  /* 0x000000040c0e7824 */ /* 0x040fe400078e00ff */
[----:B------:R-:W4:Y:S01]  /*0300*/  LDC.64 R10, c[0x0][0x238] ;  /* 0x00008e00ff0a7b82 */ /* 0x000f220000000a00 */
[----:B------:R-:W-:Y:S02]  /*0310*/  SHF.L.U64.HI R15, R12, 0x2, R7 ;  /* 0x000000020c0f7819 */ /* 0x000fe40000010207 */
[----:B------:R-:W-:Y:S02]  /*0320*/  CS2R R6, SRZ ;  /* 0x0000000000067805 */ /* 0x000fe4000001ff00 */
[----:B------:R-:W-:-:S04]  /*0330*/  IADD3 R16, P2, R14, UR6, RZ ;  /* 0x000000060e107c10 */ /* 0x000fc8000ff5e0ff */
[----:B------:R-:W-:Y:S01]  /*0340*/  IADD3.X R17, R15, UR7, RZ, P2, !PT ;  /* 0x000000070f117c10 */ /* 0x000fe200097fe4ff */
[C---:B---3--:R-:W-:Y:S01]  /*0350*/  IMAD.WIDE R12, R3.reuse, 0x4, R4 ;  /* 0x00000004030c7825 */ /* 0x048fe200078e0204 */
[----:B------:R-:W-:Y:S02]  /*0360*/  ULDC.64 UR6, c[0x0][0x210] ;  /* 0x0000840000067ab9 */ /* 0x000fe40000000a00 */
[----:B------:R-:W-:Y:S01]  /*0370*/  IADD3 R14, P2, R14, UR6, RZ ;  /* 0x000000060e0e7c10 */ /* 0x000fe2000ff5e0ff */
[----:B------:R-:W3:Y:S01]  /*0380*/  @P1 LDG.E R7, desc[UR4][R16.64+-0x480] ;  /* 0xfffb800410071981 */ /* 0x000ee2000c1e1900 */
[----:B------:R-:W-:Y:S01]  /*0390*/  CS2R R4, SRZ ;  /* 0x0000000000047805 */ /* 0x000fe2000001ff00 */
[----:B------:R-:W-:Y:S02]  /*03a0*/  IMAD.MOV.U32 R18, RZ, RZ, RZ ;  /* 0x000000ffff127224 */ /* 0x000fe400078e00ff */
[----:B------:R-:W5:Y:S01]  /*03b0*/  @P1 LDG.E.EL R6, desc[UR4][R12.64] ;  /* 0x000000040c061981 */ /* 0x000f62000c2e1900 */
[----:B-1----:R-:W-:Y:S01]  /*03c0*/  IMAD.WIDE R8, R3, 0x4, R8 ;  /* 0x0000000403087825 */ /* 0x002fe200078e0208 */
[----:B------:R-:W-:-:S04]  /*03d0*/  IADD3.X R15, R15, UR7, RZ, P2, !PT ;  /* 0x000000070f0f7c10 */ /* 0x000fc800097fe4ff */
[----:B------:R1:W3:Y:S01]  /*03e0*/  @P1 LDG.E.EL R4, desc[UR4][R8.64] ;  /* 0x0000000408041981 */ /* 0x0002e2000c2e1900 */
[----:B----4-:R-:W-:-:S03]  /*03f0*/  IMAD.WIDE R10, R3, 0x4, R10 ;  /* 0x00000004030a7825 */ /* 0x010fc600078e020a */
[----:B------:R-:W4:Y:S04]  /*0400*/  @P1 LDG.E R5, desc[UR4][R14.64+-0x480] ;  /* 0xfffb80040e051981 */ /* 0x000f28000c1e1900 */
[----:B------:R-:W4:Y:S01]  /*0410*/  @P1 LDG.E.EL R18, desc[UR4][R10.64] ;  /* 0x000000040a121981 */ /* 0x000f22000c2e1900 */
[----:B-1----:R-:W-:Y:S01]  /*0420*/  IMAD.MOV.U32 R8, RZ, RZ, 0x3e800000 ;  /* 0x3e800000ff087424 */ /* 0x002fe200078e00ff */
[----:B--2---:R-:W-:-:S05]  /*0430*/  SEL R2, R2, RZ, P1 ;  /* 0x000000ff02027207 */ /* 0x004fca0000800000 */
[----:B------:R-:W-:Y:S02]  /*0440*/  FADD R12, R2, 9.9999997473787516356e-06 ;  /* 0x3727c5ac020c7421 */ /* 0x000fe40000000000 */
[----:B------:R-:W1:Y:S02]  /*0450*/  LDC.64 R2, c[0x0][0x240] ;  /* 0x00009000ff027b82 */ /* 0x000e640000000a00 */
[----:B------:R-:W2:Y:S02]  /*0460*/  MUFU.SQRT R13, R12 ;  /* 0x0000000c000d7308 */ /* 0x000ea40000002000 */
[C---:B--2---:R-:W-:Y:S02]  /*0470*/  FSETP.GT.AND P2, PT, R13.reuse, 8.50705917302346158658e+37, PT ;  /* 0x7e8000000d00780b */ /* 0x044fe40003f44000 */
[----:B------:R-:W-:-:S11]  /*0480*/  FSETP.GEU.AND P3, PT, R13, 1.175494350822287508e-38, PT ;  /* 0x008000000d00780b */ /* 0x000fd60003f6e000 */
[----:B------:R-:W-:-:S04]  /*0490*/  @P2 FMUL R13, R13, 0.25 ;  /* 0x3e8000000d0d2820 */ /* 0x000fc80000400000 */
[----:B------:R-:W-:-:S06]  /*04a0*/  @!P3 FMUL R13, R13, 16777216 ;  /* 0x4b8000000d0db820 */ /* 0x000fcc0000400000 */
[----:B------:R-:W2:Y:S01]  /*04b0*/  MUFU.RCP R13, R13 ;  /* 0x0000000d000d7308 */ /* 0x000ea20000001000 */
[----:B------:R-:W-:Y:S02]  /*04c0*/  FSEL R8, R8, 1, P2 ;  /* 0x3f80000008087808 */ /* 0x000fe40001000000 */
[----:B-----5:R-:W-:Y:S02]  /*04d0*/  SEL R9, R6, RZ, P1 ;  /* 0x000000ff06097207 */ /* 0x020fe40000800000 */
[----:B---3--:R-:W-:Y:S01]  /*04e0*/  SEL R6, R7, RZ, P1 ;  /* 0x000000ff07067207 */ /* 0x008fe20000800000 */
[----:B------:R-:W-:Y:S01]  /*04f0*/  @!P3 FMUL R8, R8, 16777216 ;  /* 0x4b8000000808b820 */ /* 0x000fe20000400000 */
[----:B------:R-:W-:Y:S02]  /*0500*/  SEL R4, R4, RZ, P1 ;  /* 0x000000ff04047207 */ /* 0x000fe40000800000 */
[----:B----4-:R-:W-:Y:S01]  /*0510*/  SEL R5, R5, RZ, P1 ;  /* 0x000000ff05057207 */ /* 0x010fe20000800000 */
[----:B------:R-:W-:Y:S01]  /*0520*/  FADD R6, R6, -R9 ;  /* 0x8000000906067221 */ /* 0x000fe20000000000 */
[----:B------:R-:W-:Y:S01]  /*0530*/  SEL R18, R18, RZ, P1 ;  /* 0x000000ff12127207 */ /* 0x000fe20000800000 */
[----:B--2---:R-:W-:Y:S01]  /*0540*/  FMUL R7, R13, R8 ;  /* 0x000000080d077220 */ /* 0x004fe20000400000 */
[----:B------:R-:W-:-:S03]  /*0550*/  ISETP.GE.AND P1, PT, R0, 0x3200, PT ;  /* 0x000032000000780c */ /* 0x000fc60003f26270 */
[----:B------:R-:W-:-:S04]  /*0560*/  FMUL R7, R6, R7 ;  /* 0x0000000706077220 */ /* 0x000fc80000400000 */
[----:B------:R-:W-:-:S04]  /*0570*/  FFMA R18, R7, R4, R18 ;  /* 0x0000000407127223 */ /* 0x000fc80000000012 */
[----:B------:R-:W-:Y:S01]  /*0580*/  FADD R18, R5, R18 ;  /* 0x0000001205127221 */ /* 0x000fe20000000000 */
[----:B-1----:R-:W-:-:S04]  /*0590*/  IMAD.WIDE R2, R0, 0x4, R2 ;  /* 0x0000000400027825 */ /* 0x002fc800078e0202 */
[----:B------:R-:W-:Y:S01]  /*05a0*/  SEL R5, R18, RZ, !P0 ;  /* 0x000000ff12057207 */ /* 0x000fe20004000000 */
[----:B------:R-:W-:Y:S06]  /*05b0*/  @P1 EXIT ;  /* 0x000000000000194d */ /* 0x000fec0003800000 */
[----:B------:R-:W-:Y:S01]  /*05c0*/  STG.E desc[UR4][R2.64], R5 ;  /* 0x0000000502007986 */ /* 0x000fe2000c101904 */
[----:B------:R-:W-:Y:S05]  /*05d0*/  EXIT ;  /* 0x000000000000794d */ /* 0x000fea0003800000 */
.L_x_0:
[----:B------:R-:W-:-:S00]  /*05e0*/  BRA `(.L_x_0) ;  /* 0xfffffffc00fc7947 */ /* 0x000fc0000383ffff */
[----:B------:R-:W-:-:S00]  /*05f0*/  NOP ;  /* 0x0000000000007918 */ /* 0x000fc00000000000 */
        /* <DEDUP_REMOVED lines=8> */
.L_x_1:


//--------------------- .nv.global.init           --------------------------
	.section	.nv.global.init,"aw",@progbits
.nv.global.init:
	.type		_$_str,@object
	.size		_$_str,(_$_str_$_2 - _$_str)
_$_str:
        /*0000*/ 	.byte	0x5f, 0x5f, 0x43, 0x55, 0x44, 0x41, 0x5f, 0x46, 0x54, 0x5a, 0x00
	.type		_$_str_$_2,@object
	.size		_$_str_$_2,(.L_1 - _$_str_$_2)
_$_str_$_2:
        /*000b*/ 	.byte	0x5f, 0x5f, 0x43, 0x55, 0x44, 0x41, 0x5f, 0x50, 0x52, 0x45, 0x43, 0x5f, 0x53, 0x51, 0x52, 0x54
        /*001b*/ 	.byte	0x00
.L_1:


//--------------------- .nv.constant0.triton_poi_fused__native_batch_norm_legit_no_training_add_constant_pad_nd_18 --------------------------
	.section	.nv.constant0.triton_poi_fused__native_batch_norm_legit_no_training_add_constant_pad_nd_18,"a",@progbits
	.sectionflags	@""
	.align	4
.nv.constant0.triton_poi_fused__native_batch_norm_legit_no_training_add_constant_pad_nd_18:
	.zero		588
